//
// Generated by NVIDIA NVVM Compiler
//
// Compiler Build ID: CL-36424714
// Cuda compilation tools, release 13.0, V13.0.88
// Based on NVVM 20.0.0
//

.version 9.0
.target sm_100
.address_size 64

	// .globl	_Z15generate_randomPjy

.visible .entry _Z15generate_randomPjy(
	.param .u64 .ptr .align 1 _Z15generate_randomPjy_param_0,
	.param .u64 _Z15generate_randomPjy_param_1
)
{
	.reg .pred 	%p<3>;
	.reg .b32 	%r<34>;
	.reg .b64 	%rd<57>;

	ld.param.u64 	%rd14, [_Z15generate_randomPjy_param_0];
	ld.param.u64 	%rd15, [_Z15generate_randomPjy_param_1];
	cvta.to.global.u64 	%rd1, %rd14;
	mov.u32 	%r4, %ctaid.x;
	mov.u32 	%r5, %ntid.x;
	mov.u32 	%r6, %tid.x;
	mad.lo.s32 	%r7, %r4, %r5, %r6;
	cvt.s64.s32 	%rd16, %r7;
	add.s64 	%rd54, %rd15, %rd16;
	mul.lo.s64 	%rd56, %rd54, 3;
	shl.b64 	%rd4, %rd54, 2;
	shl.b64 	%rd17, %rd15, 1;
	mul.wide.s32 	%rd18, %r7, 2;
	add.s64 	%rd5, %rd17, %rd18;
	shl.b64 	%rd19, %rd15, 2;
	mul.wide.s32 	%rd20, %r7, 4;
	add.s64 	%rd6, %rd19, %rd20;
	mov.b32 	%r33, 0;
	mov.b64 	%rd55, 0;
$L__BB0_1:
	mad.lo.s64 	%rd21, %rd55, %rd55, %rd55;
	mov.b64 	{%r8, %r9}, %rd21;
	mov.b64 	%rd22, {%r9, %r8};
	mad.lo.s64 	%rd23, %rd22, %rd22, %rd54;
	mov.b64 	{%r10, %r11}, %rd23;
	mov.b64 	%rd24, {%r11, %r10};
	mad.lo.s64 	%rd25, %rd24, %rd24, %rd55;
	mov.b64 	{%r12, %r13}, %rd25;
	mov.b64 	%rd26, {%r13, %r12};
	mad.lo.s64 	%rd27, %rd26, %rd26, %rd54;
	mad.lo.s64 	%rd28, %rd54, %rd54, %rd54;
	mov.b64 	{%r14, %r15}, %rd28;
	mov.b64 	%rd29, {%r15, %r14};
	add.s64 	%rd30, %rd5, %rd55;
	mad.lo.s64 	%rd31, %rd29, %rd29, %rd30;
	mov.b64 	{%r16, %r17}, %rd31;
	mov.b64 	%rd32, {%r17, %r16};
	mad.lo.s64 	%rd33, %rd32, %rd32, %rd54;
	mov.b64 	{%r18, %r19}, %rd33;
	mov.b64 	%rd34, {%r19, %r18};
	mad.lo.s64 	%rd35, %rd34, %rd34, %rd30;
	min.u64 	%rd36, %rd27, %rd35;
	mad.lo.s64 	%rd37, %rd30, %rd30, %rd30;
	mov.b64 	{%r20, %r21}, %rd37;
	mov.b64 	%rd38, {%r21, %r20};
	mad.lo.s64 	%rd39, %rd38, %rd38, %rd56;
	mov.b64 	{%r22, %r23}, %rd39;
	mov.b64 	%rd40, {%r23, %r22};
	mad.lo.s64 	%rd41, %rd40, %rd40, %rd30;
	mov.b64 	{%r24, %r25}, %rd41;
	mov.b64 	%rd42, {%r25, %r24};
	mad.lo.s64 	%rd43, %rd42, %rd42, %rd56;
	min.u64 	%rd44, %rd36, %rd43;
	mad.lo.s64 	%rd45, %rd56, %rd56, %rd56;
	mov.b64 	{%r26, %r27}, %rd45;
	mov.b64 	%rd46, {%r27, %r26};
	add.s64 	%rd47, %rd6, %rd55;
	mad.lo.s64 	%rd48, %rd46, %rd46, %rd47;
	mov.b64 	{%r28, %r29}, %rd48;
	mov.b64 	%rd49, {%r29, %r28};
	mad.lo.s64 	%rd50, %rd49, %rd49, %rd56;
	mov.b64 	{%r30, %r31}, %rd50;
	mov.b64 	%rd51, {%r31, %r30};
	mad.lo.s64 	%rd52, %rd51, %rd51, %rd47;
	min.u64 	%rd53, %rd44, %rd52;
	setp.gt.u64 	%p1, %rd53, 4294967295;
	@%p1 bra 	$L__BB0_3;
	mov.b32 	%r32, 0;
	st.global.u32 	[%rd1], %r32;
$L__BB0_3:
	add.s32 	%r33, %r33, 4;
	add.s64 	%rd56, %rd56, %rd4;
	add.s64 	%rd55, %rd55, %rd4;
	add.s64 	%rd54, %rd54, %rd4;
	setp.ne.s32 	%p2, %r33, 1220;
	@%p2 bra 	$L__BB0_1;
	ret;

}


// ===== COMPILED SASS (sm_100) =====

	.target	sm_100

	.elftype	@"ET_EXEC"


//--------------------- .note.nv.tkinfo           --------------------------
	.section	.note.nv.tkinfo,"",@"SHT_NOTE"
	.sectionflags	@"SHF_NOTE_NV_TKINFO"
	.tkinfo
        /*0018*/ 	.word	0x00000002
        /*0030*/ 	.string	""
        /*0030*/ 	.string	"ptxas"
        /*0030*/ 	.string	"Cuda compilation tools, release 13.0, V13.0.88"
        /*0030*/ 	.string	"Build cuda_13.0.r13.0/compiler.36424714_0"
        /*0030*/ 	.string	"-arch sm_100 -m 64 "



//--------------------- .note.nv.cuinfo           --------------------------
	.section	.note.nv.cuinfo,"",@"SHT_NOTE"
	.sectionflags	@"SHF_NOTE_NV_CUINFO"
        /*0018*/ 	.short	0x0002
        /*001a*/ 	.short	0x0064
        /*001c*/ 	.short	0x0082
	.zero		2


//--------------------- .nv.info                  --------------------------
	.section	.nv.info,"",@"SHT_CUDA_INFO"
	.align	4


	//----- nvinfo : EIATTR_REGCOUNT
	.align		4
        /*0000*/ 	.byte	0x04, 0x2f
        /*0002*/ 	.short	(.L_1 - .L_0)
	.align		4
.L_0:
        /*0004*/ 	.word	index@(_Z15generate_randomPjy)
        /*0008*/ 	.word	0x00000020


	//----- nvinfo : EIATTR_FRAME_SIZE
	.align		4
.L_1:
        /*000c*/ 	.byte	0x04, 0x11
        /*000e*/ 	.short	(.L_3 - .L_2)
	.align		4
.L_2:
        /*0010*/ 	.word	index@(_Z15generate_randomPjy)
        /*0014*/ 	.word	0x00000000


	//----- nvinfo : EIATTR_MIN_STACK_SIZE
	.align		4
.L_3:
        /*0018*/ 	.byte	0x04, 0x12
        /*001a*/ 	.short	(.L_5 - .L_4)
	.align		4
.L_4:
        /*001c*/ 	.word	index@(_Z15generate_randomPjy)
        /*0020*/ 	.word	0x00000000
.L_5:


//--------------------- .nv.compat                --------------------------
	.section	.nv.compat,"",@"SHT_CUDA_COMPAT_INFO"
	.align	4
        /*0000*/ 	.byte	0x02, 0x09, 0x00, 0x00, 0x02, 0x02, 0x01, 0x00, 0x02, 0x05, 0x05, 0x00, 0x03, 0x07, 0x01, 0x01
        /*0010*/ 	.byte	0x02, 0x03, 0x00, 0x00, 0x02, 0x06, 0x01, 0x00, 0x04, 0x0b, 0x08, 0x00, 0x09, 0x00, 0x00, 0x00
        /*0020*/ 	.byte	0x00, 0x00, 0x00, 0x00


//--------------------- .nv.info._Z15generate_randomPjy --------------------------
	.section	.nv.info._Z15generate_randomPjy,"",@"SHT_CUDA_INFO"
	.sectionflags	@""
	.align	4


	//----- nvinfo : EIATTR_CUDA_API_VERSION
	.align		4
        /*0000*/ 	.byte	0x04, 0x37
        /*0002*/ 	.short	(.L_7 - .L_6)
.L_6:
        /*0004*/ 	.word	0x00000082


	//----- nvinfo : EIATTR_KPARAM_INFO
	.align		4
.L_7:
        /*0008*/ 	.byte	0x04, 0x17
        /*000a*/ 	.short	(.L_9 - .L_8)
.L_8:
        /*000c*/ 	.word	0x00000000
        /*0010*/ 	.short	0x0001
        /*0012*/ 	.short	0x0008
        /*0014*/ 	.byte	0x00, 0xf0, 0x21, 0x00


	//----- nvinfo : EIATTR_KPARAM_INFO
	.align		4
.L_9:
        /*0018*/ 	.byte	0x04, 0x17
        /*001a*/ 	.short	(.L_11 - .L_10)
.L_10:
        /*001c*/ 	.word	0x00000000
        /*0020*/ 	.short	0x0000
        /*0022*/ 	.short	0x0000
        /*0024*/ 	.byte	0x00, 0xf5, 0x21, 0x00


	//----- nvinfo : EIATTR_SPARSE_MMA_MASK
	.align		4
.L_11:
        /*0028*/ 	.byte	0x03, 0x50
        /*002a*/ 	.short	0x0000


	//----- nvinfo : EIATTR_MAXREG_COUNT
	.align		4
        /*002c*/ 	.byte	0x03, 0x1b
        /*002e*/ 	.short	0x00ff


	//----- nvinfo : EIATTR_MERCURY_ISA_VERSION
	.align		4
        /*0030*/ 	.byte	0x03, 0x5f
        /*0032*/ 	.short	0x0101


	//----- nvinfo : EIATTR_VRC_CTA_INIT_COUNT
	.align		4
        /*0034*/ 	.byte	0x02, 0x4a
	.zero		1
	.zero		1


	//----- nvinfo : EIATTR_EXIT_INSTR_OFFSETS
	.align		4
        /*0038*/ 	.byte	0x04, 0x1c
        /*003a*/ 	.short	(.L_13 - .L_12)


	//   ....[0]....
.L_12:
        /*003c*/ 	.word	0x000007f0


	//----- nvinfo : EIATTR_CBANK_PARAM_SIZE
	.align		4
.L_13:
        /*0040*/ 	.byte	0x03, 0x19
        /*0042*/ 	.short	0x0010


	//----- nvinfo : EIATTR_PARAM_CBANK
	.align		4
        /*0044*/ 	.byte	0x04, 0x0a
        /*0046*/ 	.short	(.L_15 - .L_14)
	.align		4
.L_14:
        /*0048*/ 	.word	index@(.nv.constant0._Z15generate_randomPjy)
        /*004c*/ 	.short	0x0380
        /*004e*/ 	.short	0x0010


	//----- nvinfo : EIATTR_SW_WAR
	.align		4
.L_15:
        /*0050*/ 	.byte	0x04, 0x36
        /*0052*/ 	.short	(.L_17 - .L_16)
.L_16:
        /*0054*/ 	.word	0x00000008
.L_17:


//--------------------- .nv.callgraph             --------------------------
	.section	.nv.callgraph,"",@"SHT_CUDA_CALLGRAPH"
	.align	4
	.sectionentsize	8
	.align		4
        /*0000*/ 	.word	0x00000000
	.align		4
        /*0004*/ 	.word	0xffffffff
	.align		4
        /*0008*/ 	.word	0x00000000
	.align		4
        /*000c*/ 	.word	0xfffffffe
	.align		4
        /*0010*/ 	.word	0x00000000
	.align		4
        /*0014*/ 	.word	0xfffffffd
	.align		4
        /*0018*/ 	.word	0x00000000
	.align		4
        /*001c*/ 	.word	0xfffffffc


//--------------------- .text._Z15generate_randomPjy --------------------------
	.section	.text._Z15generate_randomPjy,"ax",@progbits
	.align	128
        .global         _Z15generate_randomPjy
        .type           _Z15generate_randomPjy,@function
        .size           _Z15generate_randomPjy,(.L_x_2 - _Z15generate_randomPjy)
        .other          _Z15generate_randomPjy,@"STO_CUDA_ENTRY STV_DEFAULT"
_Z15generate_randomPjy:
.text._Z15generate_randomPjy:
[----:B------:R-:W-:Y:S01]  /*0000*/  LDC R1, c[0x0][0x37c] ;  /* 0x0000df00ff017b82 */ /* 0x000fe20000000800 */
[----:B------:R-:W0:Y:S07]  /*0010*/  S2R R0, SR_TID.X ;  /* 0x0000000000007919 */ /* 0x000e2e0000002100 */
[----:B------:R-:W0:Y:S01]  /*0020*/  S2UR UR4, SR_CTAID.X ;  /* 0x00000000000479c3 */ /* 0x000e220000002500 */
[----:B------:R-:W1:Y:S07]  /*0030*/  LDCU.64 UR8, c[0x0][0x388] ;  /* 0x00007100ff0877ac */ /* 0x000e6e0008000a00 */
[----:B------:R-:W0:Y:S01]  /*0040*/  LDC R5, c[0x0][0x360] ;  /* 0x0000d800ff057b82 */ /* 0x000e220000000800 */
[----:B-1----:R-:W-:-:S02]  /*0050*/  USHF.L.U64.HI UR7, UR8, 0x1, UR9 ;  /* 0x0000000108077899 */ /* 0x002fc40008010209 */
[----:B------:R-:W-:Y:S02]  /*0060*/  USHF.L.U32 UR6, UR8, 0x1, URZ ;  /* 0x0000000108067899 */ /* 0x000fe400080006ff */
[----:B------:R-:W-:Y:S02]  /*0070*/  USHF.L.U64.HI UR5, UR8, 0x2, UR9 ;  /* 0x0000000208057899 */ /* 0x000fe40008010209 */
[----:B------:R-:W-:Y:S02]  /*0080*/  MOV R11, UR7 ;  /* 0x00000007000b7c02 */ /* 0x000fe40008000f00 */
[----:B------:R-:W-:Y:S02]  /*0090*/  MOV R10, UR6 ;  /* 0x00000006000a7c02 */ /* 0x000fe40008000f00 */
[----:B------:R-:W-:Y:S01]  /*00a0*/  MOV R13, UR5 ;  /* 0x00000005000d7c02 */ /* 0x000fe20008000f00 */
[----:B0-----:R-:W-:Y:S01]  /*00b0*/  IMAD R5, R5, UR4, R0 ;  /* 0x0000000405057c24 */ /* 0x001fe2000f8e0200 */
[----:B------:R-:W-:Y:S01]  /*00c0*/  USHF.L.U32 UR4, UR8, 0x2, URZ ;  /* 0x0000000208047899 */ /* 0x000fe200080006ff */
[----:B------:R-:W0:Y:S02]  /*00d0*/  LDCU.64 UR6, c[0x0][0x358] ;  /* 0x00006b00ff0677ac */ /* 0x000e240008000a00 */
[C---:B------:R-:W-:Y:S01]  /*00e0*/  IMAD.WIDE R10, R5.reuse, 0x2, R10 ;  /* 0x00000002050a7825 */ /* 0x040fe200078e020a */
[----:B------:R-:W-:-:S02]  /*00f0*/  IADD3 R4, P0, PT, R5, UR8, RZ ;  /* 0x0000000805047c10 */ /* 0x000fc4000ff1e0ff */
[----:B------:R-:W-:Y:S01]  /*0100*/  MOV R12, UR4 ;  /* 0x00000004000c7c02 */ /* 0x000fe20008000f00 */
[----:B------:R-:W-:Y:S01]  /*0110*/  UMOV UR4, URZ ;  /* 0x000000ff00047c82 */ /* 0x000fe20008000000 */
[----:B------:R-:W-:Y:S01]  /*0120*/  LEA.HI.X.SX32 R7, R5, UR9, 0x1, P0 ;  /* 0x0000000905077c11 */ /* 0x000fe200080f0eff */
[----:B------:R-:W-:-:S03]  /*0130*/  IMAD.WIDE.U32 R2, R4, 0x3, RZ ;  /* 0x0000000304027825 */ /* 0x000fc600078e00ff */
[C---:B------:R-:W-:Y:S01]  /*0140*/  SHF.L.U64.HI R0, R4.reuse, 0x2, R7 ;  /* 0x0000000204007819 */ /* 0x040fe20000010207 */
[----:B------:R-:W-:Y:S01]  /*0150*/  IMAD R9, R7, 0x3, RZ ;  /* 0x0000000307097824 */ /* 0x000fe200078e02ff */
[----:B------:R-:W-:Y:S01]  /*0160*/  MOV R6, R2 ;  /* 0x0000000200067202 */ /* 0x000fe20000000f00 */
[----:B------:R-:W-:Y:S02]  /*0170*/  HFMA2 R2, -RZ, RZ, 0, 0 ;  /* 0x00000000ff027431 */ /* 0x000fe400000001ff */
[----:B------:R-:W-:Y:S01]  /*0180*/  IMAD.WIDE R12, R5, 0x4, R12 ;  /* 0x00000004050c7825 */ /* 0x000fe200078e020c */
[----:B------:R-:W-:Y:S02]  /*0190*/  MOV R5, RZ ;  /* 0x000000ff00057202 */ /* 0x000fe40000000f00 */
[----:B------:R-:W-:Y:S02]  /*01a0*/  IADD3 R3, PT, PT, R3, R9, RZ ;  /* 0x0000000903037210 */ /* 0x000fe40007ffe0ff */
[----:B0-----:R-:W-:-:S07]  /*01b0*/  SHF.L.U32 R9, R4, 0x2, RZ ;  /* 0x0000000204097819 */ /* 0x001fce00000006ff */
.L_x_0:
[-C--:B------:R-:W-:Y:S01]  /*01c0*/  MOV R18, R2.reuse ;  /* 0x0000000200127202 */ /* 0x080fe20000000f00 */
[----:B------:R-:W-:Y:S01]  /*01d0*/  IMAD R8, R5, R2, RZ ;  /* 0x0000000205087224 */ /* 0x000fe200078e02ff */
[-C--:B------:R-:W-:Y:S01]  /*01e0*/  MOV R19, R5.reuse ;  /* 0x0000000500137202 */ /* 0x080fe20000000f00 */
[----:B------:R-:W-:Y:S01]  /*01f0*/  UIADD3 UR4, UPT, UPT, UR4, 0x4, URZ ;  /* 0x0000000404047890 */ /* 0x000fe2000fffe0ff */
[----:B------:R-:W-:Y:S01]  /*0200*/  MOV R16, R4 ;  /* 0x0000000400107202 */ /* 0x000fe20000000f00 */
[C---:B------:R-:W-:Y:S01]  /*0210*/  IMAD R23, R2.reuse, R5, R8 ;  /* 0x0000000502177224 */ /* 0x040fe200078e0208 */
[----:B------:R-:W-:Y:S01]  /*0220*/  MOV R17, R7 ;  /* 0x0000000700117202 */ /* 0x000fe20000000f00 */
[----:B------:R-:W-:Y:S01]  /*0230*/  IMAD.WIDE.U32 R20, R2, R2, R18 ;  /* 0x0000000202147225 */ /* 0x000fe200078e0012 */
[----:B------:R-:W-:-:S03]  /*0240*/  UISETP.NE.AND UP0, UPT, UR4, 0x4c4, UPT ;  /* 0x000004c40400788c */ /* 0x000fc6000bf05270 */
[-C--:B------:R-:W-:Y:S01]  /*0250*/  IMAD R8, R7, R4.reuse, RZ ;  /* 0x0000000407087224 */ /* 0x080fe200078e02ff */
[----:B------:R-:W-:Y:S01]  /*0260*/  IADD3 R23, PT, PT, R21, R23, RZ ;  /* 0x0000001715177210 */ /* 0x000fe20007ffe0ff */
[----:B0-----:R-:W-:-:S04]  /*0270*/  IMAD.WIDE.U32 R14, R4, R4, R16 ;  /* 0x00000004040e7225 */ /* 0x001fc800078e0010 */
[C---:B------:R-:W-:Y:S01]  /*0280*/  IMAD R21, R4.reuse, R7, R8 ;  /* 0x0000000704157224 */ /* 0x040fe200078e0208 */
[----:B------:R-:W-:Y:S01]  /*0290*/  IADD3 R4, P2, PT, R4, R9, RZ ;  /* 0x0000000904047210 */ /* 0x000fe20007f5e0ff */
[----:B------:R-:W-:-:S03]  /*02a0*/  IMAD R8, R20, R23, RZ ;  /* 0x0000001714087224 */ /* 0x000fc600078e02ff */
[----:B------:R-:W-:Y:S01]  /*02b0*/  IADD3 R15, PT, PT, R15, R21, RZ ;  /* 0x000000150f0f7210 */ /* 0x000fe20007ffe0ff */
[C---:B------:R-:W-:Y:S01]  /*02c0*/  IMAD R25, R23.reuse, R20, R8 ;  /* 0x0000001417197224 */ /* 0x040fe200078e0208 */
[----:B------:R-:W-:Y:S01]  /*02d0*/  IADD3 R20, P0, PT, R10, R2, RZ ;  /* 0x000000020a147210 */ /* 0x000fe20007f1e0ff */
[----:B------:R-:W-:Y:S01]  /*02e0*/  IMAD.WIDE.U32 R22, R23, R23, R16 ;  /* 0x0000001717167225 */ /* 0x000fe200078e0010 */
[----:B------:R-:W-:Y:S02]  /*02f0*/  IADD3.X R7, PT, PT, R7, R0, RZ, P2, !PT ;  /* 0x0000000007077210 */ /* 0x000fe400017fe4ff */
[----:B------:R-:W-:Y:S01]  /*0300*/  IADD3.X R21, PT, PT, R11, R5, RZ, P0, !PT ;  /* 0x000000050b157210 */ /* 0x000fe200007fe4ff */
[----:B------:R-:W-:Y:S01]  /*0310*/  IMAD R8, R14, R15, RZ ;  /* 0x0000000f0e087224 */ /* 0x000fe200078e02ff */
[----:B------:R-:W-:-:S03]  /*0320*/  IADD3 R25, PT, PT, R23, R25, RZ ;  /* 0x0000001917197210 */ /* 0x000fc60007ffe0ff */
[C---:B------:R-:W-:Y:S02]  /*0330*/  IMAD R23, R15.reuse, R14, R8 ;  /* 0x0000000e0f177224 */ /* 0x040fe400078e0208 */
[----:B------:R-:W-:Y:S02]  /*0340*/  IMAD R27, R22, R25, RZ ;  /* 0x00000019161b7224 */ /* 0x000fe400078e02ff */
[----:B------:R-:W-:-:S04]  /*0350*/  IMAD.WIDE.U32 R14, R15, R15, R20 ;  /* 0x0000000f0f0e7225 */ /* 0x000fc800078e0014 */
[C---:B------:R-:W-:Y:S02]  /*0360*/  IMAD R27, R25.reuse, R22, R27 ;  /* 0x00000016191b7224 */ /* 0x040fe400078e021b */
[----:B------:R-:W-:-:S04]  /*0370*/  IMAD.WIDE.U32 R18, R25, R25, R18 ;  /* 0x0000001919127225 */ /* 0x000fc800078e0012 */
[----:B------:R-:W-:Y:S01]  /*0380*/  IMAD.IADD R23, R15, 0x1, R23 ;  /* 0x000000010f177824 */ /* 0x000fe200078e0217 */
[----:B------:R-:W-:Y:S01]  /*0390*/  IADD3 R27, PT, PT, R19, R27, RZ ;  /* 0x0000001b131b7210 */ /* 0x000fe20007ffe0ff */
[----:B------:R-:W-:Y:S02]  /*03a0*/  IMAD R15, R21, R20, RZ ;  /* 0x00000014150f7224 */ /* 0x000fe400078e02ff */
[----:B------:R-:W-:Y:S02]  /*03b0*/  IMAD R25, R14, R23, RZ ;  /* 0x000000170e197224 */ /* 0x000fe400078e02ff */
[----:B------:R-:W-:Y:S02]  /*03c0*/  IMAD R29, R20, R21, R15 ;  /* 0x00000015141d7224 */ /* 0x000fe400078e020f */
[----:B------:R-:W-:Y:S02]  /*03d0*/  IMAD R25, R23, R14, R25 ;  /* 0x0000000e17197224 */ /* 0x000fe400078e0219 */
[----:B------:R-:W-:-:S02]  /*03e0*/  IMAD R8, R18, R27, RZ ;  /* 0x0000001b12087224 */ /* 0x000fc400078e02ff */
[----:B------:R-:W-:-:S04]  /*03f0*/  IMAD.WIDE.U32 R14, R20, R20, R20 ;  /* 0x00000014140e7225 */ /* 0x000fc800078e0014 */
[----:B------:R-:W-:Y:S02]  /*0400*/  IMAD R8, R27, R18, R8 ;  /* 0x000000121b087224 */ /* 0x000fe400078e0208 */
[----:B------:R-:W-:Y:S01]  /*0410*/  IMAD.WIDE.U32 R18, R23, R23, R16 ;  /* 0x0000001717127225 */ /* 0x000fe200078e0010 */
[----:B------:R-:W-:-:S03]  /*0420*/  IADD3 R23, PT, PT, R15, R29, RZ ;  /* 0x0000001d0f177210 */ /* 0x000fc60007ffe0ff */
[----:B------:R-:W-:Y:S01]  /*0430*/  IMAD.WIDE.U32 R16, R27, R27, R16 ;  /* 0x0000001b1b107225 */ /* 0x000fe200078e0010 */
[----:B------:R-:W-:-:S03]  /*0440*/  IADD3 R19, PT, PT, R19, R25, RZ ;  /* 0x0000001913137210 */ /* 0x000fc60007ffe0ff */
[----:B------:R-:W-:Y:S02]  /*0450*/  IMAD R15, R14, R23, RZ ;  /* 0x000000170e0f7224 */ /* 0x000fe400078e02ff */
[----:B------:R-:W-:Y:S02]  /*0460*/  IMAD R29, R18, R19, RZ ;  /* 0x00000013121d7224 */ /* 0x000fe400078e02ff */
[----:B------:R-:W-:Y:S01]  /*0470*/  IMAD R25, R23, R14, R15 ;  /* 0x0000000e17197224 */ /* 0x000fe200078e020f */
[----:B------:R-:W-:Y:S01]  /*0480*/  MOV R14, R6 ;  /* 0x00000006000e7202 */ /* 0x000fe20000000f00 */
[C---:B------:R-:W-:Y:S01]  /*0490*/  IMAD R29, R19.reuse, R18, R29 ;  /* 0x00000012131d7224 */ /* 0x040fe200078e021d */
[----:B------:R-:W-:Y:S01]  /*04a0*/  MOV R15, R3 ;  /* 0x00000003000f7202 */ /* 0x000fe20000000f00 */
[----:B------:R-:W-:-:S04]  /*04b0*/  IMAD.WIDE.U32 R18, R19, R19, R20 ;  /* 0x0000001313127225 */ /* 0x000fc800078e0014 */
[----:B------:R-:W-:Y:S01]  /*04c0*/  IMAD.WIDE.U32 R22, R23, R23, R14 ;  /* 0x0000001717167225 */ /* 0x000fe200078e000e */
[----:B------:R-:W-:-:S04]  /*04d0*/  ISETP.LT.U32.AND P0, PT, R16, R18, PT ;  /* 0x000000121000720c */ /* 0x000fc80003f01070 */
[----:B------:R-:W-:Y:S02]  /*04e0*/  IADD3 R25, PT, PT, R23, R25, RZ ;  /* 0x0000001917197210 */ /* 0x000fe40007ffe0ff */
[----:B------:R-:W-:Y:S01]  /*04f0*/  IADD3 R23, PT, PT, R17, R8, RZ ;  /* 0x0000000811177210 */ /* 0x000fe20007ffe0ff */
[----:B------:R-:W-:Y:S01]  /*0500*/  IMAD R17, R3, R6, RZ ;  /* 0x0000000603117224 */ /* 0x000fe200078e02ff */
[----:B------:R-:W-:Y:S01]  /*0510*/  IADD3 R8, PT, PT, R19, R29, RZ ;  /* 0x0000001d13087210 */ /* 0x000fe20007ffe0ff */
[-C--:B------:R-:W-:Y:S02]  /*0520*/  IMAD R27, R22, R25.reuse, RZ ;  /* 0x00000019161b7224 */ /* 0x080fe400078e02ff */
[----:B------:R-:W-:Y:S01]  /*0530*/  IMAD.WIDE.U32 R20, R25, R25, R20 ;  /* 0x0000001919147225 */ /* 0x000fe200078e0014 */
[----:B------:R-:W-:-:S03]  /*0540*/  ISETP.LT.U32.AND.EX P0, PT, R23, R8, PT, P0 ;  /* 0x000000081700720c */ /* 0x000fc60003f01100 */
[----:B------:R-:W-:Y:S01]  /*0550*/  IMAD R27, R25, R22, R27 ;  /* 0x00000016191b7224 */ /* 0x000fe200078e021b */
[----:B------:R-:W-:Y:S01]  /*0560*/  SEL R25, R16, R18, P0 ;  /* 0x0000001210197207 */ /* 0x000fe20000000000 */
[----:B------:R-:W-:Y:S01]  /*0570*/  IMAD R19, R6, R3, R17 ;  /* 0x0000000306137224 */ /* 0x000fe200078e0211 */
[----:B------:R-:W-:Y:S01]  /*0580*/  IADD3 R18, P1, PT, R12, R2, RZ ;  /* 0x000000020c127210 */ /* 0x000fe20007f3e0ff */
[----:B------:R-:W-:-:S04]  /*0590*/  IMAD.WIDE.U32 R16, R6, R6, R14 ;  /* 0x0000000606107225 */ /* 0x000fc800078e000e */
[----:B------:R-:W-:Y:S01]  /*05a0*/  IMAD.IADD R27, R21, 0x1, R27 ;  /* 0x00000001151b7824 */ /* 0x000fe200078e021b */
[----:B------:R-:W-:Y:S02]  /*05b0*/  IADD3 R17, PT, PT, R17, R19, RZ ;  /* 0x0000001311117210 */ /* 0x000fe40007ffe0ff */
[----:B------:R-:W-:Y:S01]  /*05c0*/  IADD3.X R19, PT, PT, R13, R5, RZ, P1, !PT ;  /* 0x000000050d137210 */ /* 0x000fe20000ffe4ff */
[----:B------:R-:W-:Y:S01]  /*05d0*/  IMAD R21, R20, R27, RZ ;  /* 0x0000001b14157224 */ /* 0x000fe200078e02ff */
[----:B------:R-:W-:-:S03]  /*05e0*/  IADD3 R2, P1, PT, R2, R9, RZ ;  /* 0x0000000902027210 */ /* 0x000fc60007f3e0ff */
[----:B------:R-:W-:Y:S01]  /*05f0*/  IMAD R21, R27, R20, R21 ;  /* 0x000000141b157224 */ /* 0x000fe200078e0215 */
[----:B------:R-:W-:Y:S01]  /*0600*/  IADD3.X R5, PT, PT, R5, R0, RZ, P1, !PT ;  /* 0x0000000005057210 */ /* 0x000fe20000ffe4ff */
[----:B------:R-:W-:-:S04]  /*0610*/  IMAD R20, R16, R17, RZ ;  /* 0x0000001110147224 */ /* 0x000fc800078e02ff */
[C---:B------:R-:W-:Y:S02]  /*0620*/  IMAD R29, R17.reuse, R16, R20 ;  /* 0x00000010111d7224 */ /* 0x040fe400078e0214 */
[----:B------:R-:W-:-:S05]  /*0630*/  IMAD.WIDE.U32 R16, R17, R17, R18 ;  /* 0x0000001111107225 */ /* 0x000fca00078e0012 */
[----:B------:R-:W-:-:S05]  /*0640*/  IADD3 R29, PT, PT, R17, R29, RZ ;  /* 0x0000001d111d7210 */ /* 0x000fca0007ffe0ff */
[----:B------:R-:W-:-:S04]  /*0650*/  IMAD R17, R16, R29, RZ ;  /* 0x0000001d10117224 */ /* 0x000fc800078e02ff */
[----:B------:R-:W-:Y:S02]  /*0660*/  IMAD R20, R29, R16, R17 ;  /* 0x000000101d147224 */ /* 0x000fe400078e0211 */
[----:B------:R-:W-:-:S04]  /*0670*/  IMAD.WIDE.U32 R16, R27, R27, R14 ;  /* 0x0000001b1b107225 */ /* 0x000fc800078e000e */
[----:B------:R-:W-:Y:S01]  /*0680*/  IMAD.WIDE.U32 R14, R29, R29, R14 ;  /* 0x0000001d1d0e7225 */ /* 0x000fe200078e000e */
[----:B------:R-:W-:-:S04]  /*0690*/  IADD3 R21, PT, PT, R17, R21, RZ ;  /* 0x0000001511157210 */ /* 0x000fc80007ffe0ff */
[----:B------:R-:W-:Y:S02]  /*06a0*/  IADD3 R15, PT, PT, R15, R20, RZ ;  /* 0x000000140f0f7210 */ /* 0x000fe40007ffe0ff */
[----:B------:R-:W-:Y:S02]  /*06b0*/  SEL R20, R23, R8, P0 ;  /* 0x0000000817147207 */ /* 0x000fe40000000000 */
[----:B------:R-:W-:Y:S01]  /*06c0*/  ISETP.LT.U32.AND P0, PT, R25, R16, PT ;  /* 0x000000101900720c */ /* 0x000fe20003f01070 */
[-C--:B------:R-:W-:Y:S02]  /*06d0*/  IMAD R8, R14, R15.reuse, RZ ;  /* 0x0000000f0e087224 */ /* 0x080fe400078e02ff */
[----:B------:R-:W-:Y:S01]  /*06e0*/  IMAD.WIDE.U32 R18, R15, R15, R18 ;  /* 0x0000000f0f127225 */ /* 0x000fe200078e0012 */
[----:B------:R-:W-:-:S03]  /*06f0*/  ISETP.LT.U32.AND.EX P0, PT, R20, R21, PT, P0 ;  /* 0x000000151400720c */ /* 0x000fc60003f01100 */
[----:B------:R-:W-:Y:S01]  /*0700*/  IMAD R15, R15, R14, R8 ;  /* 0x0000000e0f0f7224 */ /* 0x000fe200078e0208 */
[----:B------:R-:W-:-:S04]  /*0710*/  SEL R17, R25, R16, P0 ;  /* 0x0000001019117207 */ /* 0x000fc80000000000 */
[----:B------:R-:W-:Y:S02]  /*0720*/  IADD3 R8, PT, PT, R19, R15, RZ ;  /* 0x0000000f13087210 */ /* 0x000fe40007ffe0ff */
[----:B------:R-:W-:Y:S02]  /*0730*/  SEL R15, R20, R21, P0 ;  /* 0x00000015140f7207 */ /* 0x000fe40000000000 */
[----:B------:R-:W-:-:S04]  /*0740*/  ISETP.LT.U32.AND P0, PT, R17, R18, PT ;  /* 0x000000121100720c */ /* 0x000fc80003f01070 */
[----:B------:R-:W-:-:S04]  /*0750*/  ISETP.LT.U32.AND.EX P0, PT, R15, R8, PT, P0 ;  /* 0x000000080f00720c */ /* 0x000fc80003f01100 */
[----:B------:R-:W-:Y:S02]  /*0760*/  SEL R18, R17, R18, P0 ;  /* 0x0000001211127207 */ /* 0x000fe40000000000 */
[----:B------:R-:W-:Y:S02]  /*0770*/  SEL R8, R15, R8, P0 ;  /* 0x000000080f087207 */ /* 0x000fe40000000000 */
[----:B------:R-:W-:-:S04]  /*0780*/  ISETP.GT.U32.AND P0, PT, R18, -0x1, PT ;  /* 0xffffffff1200780c */ /* 0x000fc80003f04070 */
[----:B------:R-:W-:-:S13]  /*0790*/  ISETP.GT.U32.AND.EX P0, PT, R8, RZ, PT, P0 ;  /* 0x000000ff0800720c */ /* 0x000fda0003f04100 */
[----:B------:R-:W0:Y:S02]  /*07a0*/  @!P0 LDC.64 R14, c[0x0][0x380] ;  /* 0x0000e000ff0e8b82 */ /* 0x000e240000000a00 */
[----:B0-----:R0:W-:Y:S01]  /*07b0*/  @!P0 STG.E desc[UR6][R14.64], RZ ;  /* 0x000000ff0e008986 */ /* 0x0011e2000c101906 */
[----:B------:R-:W-:-:S04]  /*07c0*/  IADD3 R6, P0, PT, R6, R9, RZ ;  /* 0x0000000906067210 */ /* 0x000fc80007f1e0ff */
[----:B------:R-:W-:Y:S01]  /*07d0*/  IADD3.X R3, PT, PT, R3, R0, RZ, P0, !PT ;  /* 0x0000000003037210 */ /* 0x000fe200007fe4ff */
[----:B------:R-:W-:Y:S08]  /*07e0*/  BRA.U UP0, `(.L_x_0) ;  /* 0xfffffff900747547 */ /* 0x000ff0000b83ffff */
[----:B------:R-:W-:Y:S05]  /*07f0*/  EXIT ;  /* 0x000000000000794d */ /* 0x000fea0003800000 */
.L_x_1:
[----:B------:R-:W-:-:S00]  /*0800*/  BRA `(.L_x_1) ;  /* 0xfffffffc00fc7947 */ /* 0x000fc0000383ffff */
[----:B------:R-:W-:-:S00]  /*0810*/  NOP ;  /* 0x0000000000007918 */ /* 0x000fc00000000000 */
        /* <DEDUP_REMOVED lines=14> */
.L_x_2:


//--------------------- .nv.shared.reserved.0     --------------------------
	.section	.nv.shared.reserved.0,"aw",@nobits
	.weak		__nv_reservedSMEM_offset_0_alias
	.size		__nv_reservedSMEM_offset_0_alias, 0, 64
	.other		__nv_reservedSMEM_offset_0_alias,@"STO_CUDA_RESERVED_SHARED STV_DEFAULT"
__nv_reservedSMEM_offset_0_alias:
	.zero		0
	.zero		64


//--------------------- .nv.constant0._Z15generate_randomPjy --------------------------
	.section	.nv.constant0._Z15generate_randomPjy,"a",@progbits
	.sectionflags	@""
	.align	4
.nv.constant0._Z15generate_randomPjy:
	.zero		912


//--------------------- SYMBOLS --------------------------

	.type		.nv.reservedSmem.offset0,@object
	.size		.nv.reservedSmem.offset0,0x4
